//
// Generated by NVIDIA NVVM Compiler
//
// Compiler Build ID: CL-36424714
// Cuda compilation tools, release 13.0, V13.0.88
// Based on NVVM 20.0.0
//

.version 9.0
.target sm_100
.address_size 64

	// .globl	_Z9exec_confv
.extern .func  (.param .b32 func_retval0) vprintf
(
	.param .b64 vprintf_param_0,
	.param .b64 vprintf_param_1
)
;
.global .align 1 .b8 $str[102] = {116, 105, 100, 32, 61, 32, 37, 100, 44, 32, 116, 104, 114, 101, 97, 100, 73, 100, 120, 32, 61, 32, 40, 37, 100, 44, 37, 100, 44, 37, 100, 41, 44, 32, 98, 108, 111, 99, 107, 73, 100, 120, 32, 61, 32, 40, 37, 100, 44, 37, 100, 44, 37, 100, 41, 44, 32, 98, 108, 111, 99, 107, 68, 105, 109, 32, 61, 32, 40, 37, 100, 44, 37, 100, 44, 37, 100, 41, 44, 32, 103, 114, 105, 100, 68, 105, 109, 32, 61, 32, 40, 37, 100, 44, 37, 100, 44, 37, 100, 41, 10};

.visible .entry _Z9exec_confv()
{
	.local .align 8 .b8 	__local_depot0[56];
	.reg .b64 	%SP;
	.reg .b64 	%SPL;
	.reg .b32 	%r<16>;
	.reg .b64 	%rd<5>;

	mov.u64 	%SPL, __local_depot0;
	cvta.local.u64 	%SP, %SPL;
	add.u64 	%rd1, %SP, 0;
	add.u64 	%rd2, %SPL, 0;
	mov.u32 	%r1, %tid.x;
	mov.u32 	%r2, %ctaid.x;
	mov.u32 	%r3, %ntid.x;
	mad.lo.s32 	%r4, %r2, %r3, %r1;
	mov.u32 	%r5, %tid.y;
	mov.u32 	%r6, %tid.z;
	mov.u32 	%r7, %ctaid.y;
	mov.u32 	%r8, %ctaid.z;
	mov.u32 	%r9, %ntid.y;
	mov.u32 	%r10, %ntid.z;
	mov.u32 	%r11, %nctaid.x;
	mov.u32 	%r12, %nctaid.y;
	mov.u32 	%r13, %nctaid.z;
	st.local.v2.u32 	[%rd2], {%r4, %r1};
	st.local.v2.u32 	[%rd2+8], {%r5, %r6};
	st.local.v2.u32 	[%rd2+16], {%r2, %r7};
	st.local.v2.u32 	[%rd2+24], {%r8, %r3};
	st.local.v2.u32 	[%rd2+32], {%r9, %r10};
	st.local.v2.u32 	[%rd2+40], {%r11, %r12};
	st.local.u32 	[%rd2+48], %r13;
	mov.u64 	%rd3, $str;
	cvta.global.u64 	%rd4, %rd3;
	{ // callseq 0, 0
	.param .b64 param0;
	st.param.b64 	[param0], %rd4;
	.param .b64 param1;
	st.param.b64 	[param1], %rd1;
	.param .b32 retval0;
	call.uni (retval0), 
	vprintf, 
	(
	param0, 
	param1
	);
	ld.param.b32 	%r14, [retval0];
	} // callseq 0
	ret;

}


// ===== COMPILED SASS (sm_100) =====

	.target	sm_100

	.elftype	@"ET_EXEC"


//--------------------- .note.nv.tkinfo           --------------------------
	.section	.note.nv.tkinfo,"",@"SHT_NOTE"
	.sectionflags	@"SHF_NOTE_NV_TKINFO"
	.tkinfo
        /*0018*/ 	.word	0x00000002
        /*0030*/ 	.string	""
        /*0030*/ 	.string	"ptxas"
        /*0030*/ 	.string	"Cuda compilation tools, release 13.0, V13.0.88"
        /*0030*/ 	.string	"Build cuda_13.0.r13.0/compiler.36424714_0"
        /*0030*/ 	.string	"-arch sm_100 -m 64 "



//--------------------- .note.nv.cuinfo           --------------------------
	.section	.note.nv.cuinfo,"",@"SHT_NOTE"
	.sectionflags	@"SHF_NOTE_NV_CUINFO"
        /*0018*/ 	.short	0x0002
        /*001a*/ 	.short	0x0064
        /*001c*/ 	.short	0x0082
	.zero		2


//--------------------- .nv.info                  --------------------------
	.section	.nv.info,"",@"SHT_CUDA_INFO"
	.align	4


	//----- nvinfo : EIATTR_REGCOUNT
	.align		4
        /*0000*/ 	.byte	0x04, 0x2f
        /*0002*/ 	.short	(.L_2 - .L_1)
	.align		4
.L_1:
        /*0004*/ 	.word	index@(_Z9exec_confv)
        /*0008*/ 	.word	0x00000018


	//----- nvinfo : EIATTR_FRAME_SIZE
	.align		4
.L_2:
        /*000c*/ 	.byte	0x04, 0x11
        /*000e*/ 	.short	(.L_4 - .L_3)
	.align		4
.L_3:
        /*0010*/ 	.word	index@(_Z9exec_confv)
        /*0014*/ 	.word	0x00000038


	//----- nvinfo : EIATTR_MIN_STACK_SIZE
	.align		4
.L_4:
        /*0018*/ 	.byte	0x04, 0x12
        /*001a*/ 	.short	(.L_6 - .L_5)
	.align		4
.L_5:
        /*001c*/ 	.word	index@(_Z9exec_confv)
        /*0020*/ 	.word	0x00000038
.L_6:


//--------------------- .nv.compat                --------------------------
	.section	.nv.compat,"",@"SHT_CUDA_COMPAT_INFO"
	.align	4
        /*0000*/ 	.byte	0x02, 0x09, 0x00, 0x00, 0x02, 0x02, 0x01, 0x00, 0x02, 0x05, 0x05, 0x00, 0x03, 0x07, 0x01, 0x01
        /*0010*/ 	.byte	0x02, 0x03, 0x00, 0x00, 0x02, 0x06, 0x01, 0x00, 0x04, 0x0b, 0x08, 0x00, 0x09, 0x00, 0x00, 0x00
        /*0020*/ 	.byte	0x00, 0x00, 0x00, 0x00


//--------------------- .nv.info._Z9exec_confv    --------------------------
	.section	.nv.info._Z9exec_confv,"",@"SHT_CUDA_INFO"
	.sectionflags	@""
	.align	4


	//----- nvinfo : EIATTR_CUDA_API_VERSION
	.align		4
        /*0000*/ 	.byte	0x04, 0x37
        /*0002*/ 	.short	(.L_8 - .L_7)
.L_7:
        /*0004*/ 	.word	0x00000082


	//----- nvinfo : EIATTR_SPARSE_MMA_MASK
	.align		4
.L_8:
        /*0008*/ 	.byte	0x03, 0x50
        /*000a*/ 	.short	0x0000


	//----- nvinfo : EIATTR_MAXREG_COUNT
	.align		4
        /*000c*/ 	.byte	0x03, 0x1b
        /*000e*/ 	.short	0x00ff


	//----- nvinfo : EIATTR_EXTERNS
	.align		4
        /*0010*/ 	.byte	0x04, 0x0f
        /*0012*/ 	.short	(.L_10 - .L_9)


	//   ....[0]....
	.align		4
.L_9:
        /*0014*/ 	.word	index@(vprintf)


	//----- nvinfo : EIATTR_MERCURY_ISA_VERSION
	.align		4
.L_10:
        /*0018*/ 	.byte	0x03, 0x5f
        /*001a*/ 	.short	0x0101


	//----- nvinfo : EIATTR_VRC_CTA_INIT_COUNT
	.align		4
        /*001c*/ 	.byte	0x02, 0x4a
	.zero		1
	.zero		1


	//----- nvinfo : EIATTR_SYSCALL_OFFSETS
	.align		4
        /*0020*/ 	.byte	0x04, 0x46
        /*0022*/ 	.short	(.L_12 - .L_11)


	//   ....[0]....
.L_11:
        /*0024*/ 	.word	0x00000200


	//----- nvinfo : EIATTR_EXIT_INSTR_OFFSETS
	.align		4
.L_12:
        /*0028*/ 	.byte	0x04, 0x1c
        /*002a*/ 	.short	(.L_14 - .L_13)


	//   ....[0]....
.L_13:
        /*002c*/ 	.word	0x00000210


	//----- nvinfo : EIATTR_SW_WAR
	.align		4
.L_14:
        /*0030*/ 	.byte	0x04, 0x36
        /*0032*/ 	.short	(.L_16 - .L_15)
.L_15:
        /*0034*/ 	.word	0x00000008
.L_16:


//--------------------- .nv.callgraph             --------------------------
	.section	.nv.callgraph,"",@"SHT_CUDA_CALLGRAPH"
	.align	4
	.sectionentsize	8
	.align		4
        /*0000*/ 	.word	0x00000000
	.align		4
        /*0004*/ 	.word	0xffffffff
	.align		4
        /*0008*/ 	.word	index@(_Z9exec_confv)
	.align		4
        /*000c*/ 	.word	index@(vprintf)
	.align		4
        /*0010*/ 	.word	0x00000000
	.align		4
        /*0014*/ 	.word	0xfffffffe
	.align		4
        /*0018*/ 	.word	0x00000000
	.align		4
        /*001c*/ 	.word	0xfffffffd
	.align		4
        /*0020*/ 	.word	0x00000000
	.align		4
        /*0024*/ 	.word	0xfffffffc


//--------------------- .nv.constant4             --------------------------
	.section	.nv.constant4,"a",@progbits
	.align	8
	.align		8
.nv.constant4:
        /*0000*/ 	.dword	vprintf
	.align		8
        /*0008*/ 	.dword	$str


//--------------------- .text._Z9exec_confv       --------------------------
	.section	.text._Z9exec_confv,"ax",@progbits
	.align	128
        .global         _Z9exec_confv
        .type           _Z9exec_confv,@function
        .size           _Z9exec_confv,(.L_x_2 - _Z9exec_confv)
        .other          _Z9exec_confv,@"STO_CUDA_ENTRY STV_DEFAULT"
_Z9exec_confv:
.text._Z9exec_confv:
[----:B------:R-:W0:Y:S01]  /*0000*/  LDC R1, c[0x0][0x37c] ;  /* 0x0000df00ff017b82 */ /* 0x000e220000000800 */
[----:B------:R-:W1:Y:S01]  /*0010*/  S2R R3, SR_TID.X ;  /* 0x0000000000037919 */ /* 0x000e620000002100 */
[----:B------:R-:W2:Y:S06]  /*0020*/  LDCU UR5, c[0x0][0x2fc] ;  /* 0x00005f80ff0577ac */ /* 0x000eac0008000800 */
[----:B------:R-:W1:Y:S01]  /*0030*/  LDC R11, c[0x0][0x360] ;  /* 0x0000d800ff0b7b82 */ /* 0x000e620000000800 */
[----:B0-----:R-:W-:Y:S01]  /*0040*/  VIADD R1, R1, 0xffffffc8 ;  /* 0xffffffc801017836 */ /* 0x001fe20000000000 */
[----:B------:R-:W1:Y:S01]  /*0050*/  S2R R4, SR_CTAID.X ;  /* 0x0000000000047919 */ /* 0x000e620000002500 */
[----:B------:R-:W-:Y:S01]  /*0060*/  MOV R0, 0x0 ;  /* 0x0000000000007802 */ /* 0x000fe20000000f00 */
[----:B------:R-:W0:Y:S01]  /*0070*/  LDCU UR4, c[0x0][0x2f8] ;  /* 0x00005f00ff0477ac */ /* 0x000e220008000800 */
[----:B------:R-:W3:Y:S03]  /*0080*/  S2R R10, SR_CTAID.Z ;  /* 0x00000000000a7919 */ /* 0x000ee60000002700 */
[----:B------:R-:W4:Y:S01]  /*0090*/  LDC R12, c[0x0][0x364] ;  /* 0x0000d900ff0c7b82 */ /* 0x000f220000000800 */
[----:B------:R-:W5:Y:S01]  /*00a0*/  LDCU.64 UR6, c[0x4][0x8] ;  /* 0x01000100ff0677ac */ /* 0x000f620008000a00 */
[----:B------:R-:W2:Y:S01]  /*00b0*/  S2R R6, SR_TID.Y ;  /* 0x0000000000067919 */ /* 0x000ea20000002200 */
[----:B------:R-:W2:Y:S05]  /*00c0*/  S2R R7, SR_TID.Z ;  /* 0x0000000000077919 */ /* 0x000eaa0000002300 */
[----:B------:R-:W4:Y:S01]  /*00d0*/  LDC R13, c[0x0][0x368] ;  /* 0x0000da00ff0d7b82 */ /* 0x000f220000000800 */
[----:B------:R-:W0:Y:S07]  /*00e0*/  S2R R5, SR_CTAID.Y ;  /* 0x0000000000057919 */ /* 0x000e2e0000002600 */
[----:B------:R-:W5:Y:S08]  /*00f0*/  LDC R14, c[0x0][0x370] ;  /* 0x0000dc00ff0e7b82 */ /* 0x000f700000000800 */
[----:B------:R-:W5:Y:S01]  /*0100*/  LDC R15, c[0x0][0x374] ;  /* 0x0000dd00ff0f7b82 */ /* 0x000f620000000800 */
[----:B-1----:R-:W-:Y:S01]  /*0110*/  IMAD R2, R4, R11, R3 ;  /* 0x0000000b04027224 */ /* 0x002fe200078e0203 */
[----:B---3--:R-:W-:Y:S06]  /*0120*/  STL.64 [R1+0x18], R10 ;  /* 0x0000180a01007387 */ /* 0x008fec0000100a00 */
[----:B------:R-:W1:Y:S01]  /*0130*/  LDC R16, c[0x0][0x378] ;  /* 0x0000de00ff107b82 */ /* 0x000e620000000800 */
[----:B------:R-:W-:Y:S04]  /*0140*/  STL.64 [R1], R2 ;  /* 0x0000000201007387 */ /* 0x000fe80000100a00 */
[----:B----4-:R-:W-:Y:S03]  /*0150*/  STL.64 [R1+0x20], R12 ;  /* 0x0000200c01007387 */ /* 0x010fe60000100a00 */
[----:B------:R3:W4:Y:S01]  /*0160*/  LDC.64 R8, c[0x4][R0] ;  /* 0x0100000000087b82 */ /* 0x0007220000000a00 */
[----:B--2---:R2:W-:Y:S04]  /*0170*/  STL.64 [R1+0x8], R6 ;  /* 0x0000080601007387 */ /* 0x0045e80000100a00 */
[----:B0-----:R0:W-:Y:S04]  /*0180*/  STL.64 [R1+0x10], R4 ;  /* 0x0000100401007387 */ /* 0x0011e80000100a00 */
[----:B-----5:R3:W-:Y:S01]  /*0190*/  STL.64 [R1+0x28], R14 ;  /* 0x0000280e01007387 */ /* 0x0207e20000100a00 */
[----:B--2---:R-:W-:-:S03]  /*01a0*/  IADD3 R6, P0, PT, R1, UR4, RZ ;  /* 0x0000000401067c10 */ /* 0x004fc6000ff1e0ff */
[----:B-1----:R3:W-:Y:S01]  /*01b0*/  STL [R1+0x30], R16 ;  /* 0x0000301001007387 */ /* 0x0027e20000100800 */
[----:B0-----:R-:W-:Y:S01]  /*01c0*/  IMAD.U32 R4, RZ, RZ, UR6 ;  /* 0x00000006ff047e24 */ /* 0x001fe2000f8e00ff */
[----:B------:R-:W-:Y:S01]  /*01d0*/  MOV R5, UR7 ;  /* 0x0000000700057c02 */ /* 0x000fe20008000f00 */
[----:B------:R-:W-:-:S07]  /*01e0*/  IMAD.X R7, RZ, RZ, UR5, P0 ;  /* 0x00000005ff077e24 */ /* 0x000fce00080e06ff */
[----:B------:R-:W-:-:S07]  /*01f0*/  LEPC R20, `(.L_x_0) ;  /* 0x000000001014794e */ /* 0x000fce0000000000 */
[----:B---34-:R-:W-:Y:S05]  /*0200*/  CALL.ABS.NOINC R8 ;  /* 0x0000000008007343 */ /* 0x018fea0003c00000 */
.L_x_0:
[----:B------:R-:W-:Y:S05]  /*0210*/  EXIT ;  /* 0x000000000000794d */ /* 0x000fea0003800000 */
.L_x_1:
[----:B------:R-:W-:-:S00]  /*0220*/  BRA `(.L_x_1) ;  /* 0xfffffffc00fc7947 */ /* 0x000fc0000383ffff */
[----:B------:R-:W-:-:S00]  /*0230*/  NOP ;  /* 0x0000000000007918 */ /* 0x000fc00000000000 */
        /* <DEDUP_REMOVED lines=12> */
.L_x_2:


//--------------------- .nv.global.init           --------------------------
	.section	.nv.global.init,"aw",@progbits
.nv.global.init:
	.type		$str,@object
	.size		$str,(.L_0 - $str)
$str:
        /*0000*/ 	.byte	0x74, 0x69, 0x64, 0x20, 0x3d, 0x20, 0x25, 0x64, 0x2c, 0x20, 0x74, 0x68, 0x72, 0x65, 0x61, 0x64
        /*0010*/ 	.byte	0x49, 0x64, 0x78, 0x20, 0x3d, 0x20, 0x28, 0x25, 0x64, 0x2c, 0x25, 0x64, 0x2c, 0x25, 0x64, 0x29
        /*0020*/ 	.byte	0x2c, 0x20, 0x62, 0x6c, 0x6f, 0x63, 0x6b, 0x49, 0x64, 0x78, 0x20, 0x3d, 0x20, 0x28, 0x25, 0x64
        /*0030*/ 	.byte	0x2c, 0x25, 0x64, 0x2c, 0x25, 0x64, 0x29, 0x2c, 0x20, 0x62, 0x6c, 0x6f, 0x63, 0x6b, 0x44, 0x69
        /*0040*/ 	.byte	0x6d, 0x20, 0x3d, 0x20, 0x28, 0x25, 0x64, 0x2c, 0x25, 0x64, 0x2c, 0x25, 0x64, 0x29, 0x2c, 0x20
        /*0050*/ 	.byte	0x67, 0x72, 0x69, 0x64, 0x44, 0x69, 0x6d, 0x20, 0x3d, 0x20, 0x28, 0x25, 0x64, 0x2c, 0x25, 0x64
        /*0060*/ 	.byte	0x2c, 0x25, 0x64, 0x29, 0x0a, 0x00
.L_0:


//--------------------- .nv.shared.reserved.0     --------------------------
	.section	.nv.shared.reserved.0,"aw",@nobits
	.weak		__nv_reservedSMEM_offset_0_alias
	.size		__nv_reservedSMEM_offset_0_alias, 0, 64
	.other		__nv_reservedSMEM_offset_0_alias,@"STO_CUDA_RESERVED_SHARED STV_DEFAULT"
__nv_reservedSMEM_offset_0_alias:
	.zero		0
	.zero		64


//--------------------- .nv.constant0._Z9exec_confv --------------------------
	.section	.nv.constant0._Z9exec_confv,"a",@progbits
	.sectionflags	@""
	.align	4
.nv.constant0._Z9exec_confv:
	.zero		896


//--------------------- SYMBOLS --------------------------

	.type		.nv.reservedSmem.offset0,@object
	.size		.nv.reservedSmem.offset0,0x4
	.type		vprintf,@function
